//
// Generated by NVIDIA NVVM Compiler
//
// Compiler Build ID: CL-36424714
// Cuda compilation tools, release 13.0, V13.0.88
// Based on NVVM 20.0.0
//

.version 9.0
.target sm_100
.address_size 64

	// .globl	_Z23vector_reduction_kernelPhjPy
// _ZZ23vector_reduction_kernelPhjPyE12partial_sums has been demoted

.visible .entry _Z23vector_reduction_kernelPhjPy(
	.param .u64 .ptr .align 1 _Z23vector_reduction_kernelPhjPy_param_0,
	.param .u32 _Z23vector_reduction_kernelPhjPy_param_1,
	.param .u64 .ptr .align 1 _Z23vector_reduction_kernelPhjPy_param_2
)
{
	.reg .pred 	%p<84>;
	.reg .b32 	%r<149>;
	.reg .b64 	%rd<17>;
	// demoted variable
	.shared .align 4 .b8 _ZZ23vector_reduction_kernelPhjPyE12partial_sums[128];
	ld.param.u64 	%rd3, [_Z23vector_reduction_kernelPhjPy_param_0];
	ld.param.u32 	%r40, [_Z23vector_reduction_kernelPhjPy_param_1];
	ld.param.u64 	%rd4, [_Z23vector_reduction_kernelPhjPy_param_2];
	cvta.to.global.u64 	%rd1, %rd4;
	cvta.to.global.u64 	%rd2, %rd3;
	mov.u32 	%r1, %ctaid.x;
	mov.u32 	%r2, %ntid.x;
	mov.u32 	%r3, %tid.x;
	mad.lo.s32 	%r146, %r1, %r2, %r3;
	and.b32  	%r5, %r3, 31;
	mov.u32 	%r6, %nctaid.x;
	mul.lo.s32 	%r7, %r6, %r2;
	add.s32 	%r41, %r7, %r40;
	add.s32 	%r8, %r41, -1;
	setp.gt.u32 	%p2, %r7, %r8;
	@%p2 bra 	$L__BB0_33;
	div.u32 	%r42, %r8, %r7;
	setp.eq.s32 	%p3, %r5, 0;
	setp.gt.u32 	%p4, %r3, 31;
	and.pred  	%p1, %p3, %p4;
	shr.u32 	%r44, %r3, 3;
	and.b32  	%r45, %r44, 124;
	mov.u32 	%r46, _ZZ23vector_reduction_kernelPhjPyE12partial_sums;
	add.s32 	%r9, %r46, %r45;
	shl.b32 	%r47, %r5, 2;
	add.s32 	%r10, %r46, %r47;
	max.u32 	%r11, %r42, 1;
	setp.lt.u32 	%p5, %r42, 2;
	@%p5 bra 	$L__BB0_22;
	and.b32  	%r48, %r11, -2;
	add.s32 	%r49, %r6, %r1;
	mad.lo.s32 	%r140, %r2, %r49, %r3;
	shl.b32 	%r13, %r7, 1;
	neg.s32 	%r139, %r48;
	not.pred 	%p17, %p1;
$L__BB0_3:
	setp.ge.u32 	%p6, %r146, %r40;
	mov.b32 	%r142, 0;
	@%p6 bra 	$L__BB0_5;
	cvt.u64.u32 	%rd5, %r146;
	add.s64 	%rd6, %rd2, %rd5;
	ld.global.u8 	%r142, [%rd6];
$L__BB0_5:
	setp.lt.u32 	%p7, %r5, 2;
	setp.lt.u32 	%p8, %r5, 4;
	setp.lt.u32 	%p9, %r5, 8;
	setp.lt.u32 	%p10, %r5, 16;
	setp.eq.s32 	%p11, %r5, 0;
	shfl.sync.down.b32	%r51|%p12, %r142, 16, 31, -1;
	selp.b32 	%r52, %r51, 0, %p10;
	add.s32 	%r53, %r52, %r142;
	shfl.sync.down.b32	%r54|%p13, %r53, 8, 31, -1;
	selp.b32 	%r55, %r54, 0, %p9;
	add.s32 	%r56, %r55, %r53;
	shfl.sync.down.b32	%r57|%p14, %r56, 4, 31, -1;
	selp.b32 	%r58, %r57, 0, %p8;
	add.s32 	%r59, %r58, %r56;
	shfl.sync.down.b32	%r60|%p15, %r59, 2, 31, -1;
	selp.b32 	%r61, %r60, 0, %p7;
	add.s32 	%r62, %r61, %r59;
	shfl.sync.down.b32	%r63|%p16, %r62, 1, 31, -1;
	selp.b32 	%r64, %r63, 0, %p11;
	add.s32 	%r143, %r64, %r62;
	@%p17 bra 	$L__BB0_7;
	st.shared.u32 	[%r9], %r143;
$L__BB0_7:
	setp.gt.u32 	%p18, %r3, 31;
	bar.sync 	0;
	@%p18 bra 	$L__BB0_12;
	setp.eq.s32 	%p19, %r5, 0;
	@%p19 bra 	$L__BB0_10;
	ld.shared.u32 	%r143, [%r10];
$L__BB0_10:
	setp.lt.u32 	%p20, %r5, 2;
	setp.lt.u32 	%p21, %r5, 4;
	setp.lt.u32 	%p22, %r5, 8;
	setp.lt.u32 	%p23, %r5, 16;
	setp.ne.s32 	%p24, %r5, 0;
	setp.eq.s32 	%p25, %r5, 0;
	shfl.sync.down.b32	%r65|%p26, %r143, 16, 31, -1;
	selp.b32 	%r66, %r65, 0, %p23;
	add.s32 	%r67, %r66, %r143;
	shfl.sync.down.b32	%r68|%p27, %r67, 8, 31, -1;
	selp.b32 	%r69, %r68, 0, %p22;
	add.s32 	%r70, %r69, %r67;
	shfl.sync.down.b32	%r71|%p28, %r70, 4, 31, -1;
	selp.b32 	%r72, %r71, 0, %p21;
	add.s32 	%r73, %r72, %r70;
	shfl.sync.down.b32	%r74|%p29, %r73, 2, 31, -1;
	selp.b32 	%r75, %r74, 0, %p20;
	add.s32 	%r76, %r75, %r73;
	shfl.sync.down.b32	%r77|%p30, %r76, 1, 31, -1;
	selp.b32 	%r78, %r77, 0, %p25;
	add.s32 	%r23, %r78, %r76;
	@%p24 bra 	$L__BB0_12;
	cvt.u64.u32 	%rd7, %r23;
	atom.global.add.u64 	%rd8, [%rd1], %rd7;
$L__BB0_12:
	bar.sync 	0;
	setp.ge.u32 	%p31, %r140, %r40;
	mov.b32 	%r144, 0;
	@%p31 bra 	$L__BB0_14;
	cvt.u64.u32 	%rd9, %r140;
	add.s64 	%rd10, %rd2, %rd9;
	ld.global.u8 	%r144, [%rd10];
$L__BB0_14:
	setp.lt.u32 	%p32, %r5, 2;
	setp.lt.u32 	%p33, %r5, 4;
	setp.lt.u32 	%p34, %r5, 8;
	setp.lt.u32 	%p35, %r5, 16;
	setp.eq.s32 	%p36, %r5, 0;
	shfl.sync.down.b32	%r80|%p37, %r144, 16, 31, -1;
	selp.b32 	%r81, %r80, 0, %p35;
	add.s32 	%r82, %r81, %r144;
	shfl.sync.down.b32	%r83|%p38, %r82, 8, 31, -1;
	selp.b32 	%r84, %r83, 0, %p34;
	add.s32 	%r85, %r84, %r82;
	shfl.sync.down.b32	%r86|%p39, %r85, 4, 31, -1;
	selp.b32 	%r87, %r86, 0, %p33;
	add.s32 	%r88, %r87, %r85;
	shfl.sync.down.b32	%r89|%p40, %r88, 2, 31, -1;
	selp.b32 	%r90, %r89, 0, %p32;
	add.s32 	%r91, %r90, %r88;
	shfl.sync.down.b32	%r92|%p41, %r91, 1, 31, -1;
	selp.b32 	%r93, %r92, 0, %p36;
	add.s32 	%r145, %r93, %r91;
	@%p17 bra 	$L__BB0_16;
	st.shared.u32 	[%r9], %r145;
$L__BB0_16:
	setp.gt.u32 	%p43, %r3, 31;
	bar.sync 	0;
	@%p43 bra 	$L__BB0_21;
	setp.eq.s32 	%p44, %r5, 0;
	@%p44 bra 	$L__BB0_19;
	ld.shared.u32 	%r145, [%r10];
$L__BB0_19:
	setp.lt.u32 	%p45, %r5, 2;
	setp.lt.u32 	%p46, %r5, 4;
	setp.lt.u32 	%p47, %r5, 8;
	setp.lt.u32 	%p48, %r5, 16;
	setp.ne.s32 	%p49, %r5, 0;
	setp.eq.s32 	%p50, %r5, 0;
	shfl.sync.down.b32	%r94|%p51, %r145, 16, 31, -1;
	selp.b32 	%r95, %r94, 0, %p48;
	add.s32 	%r96, %r95, %r145;
	shfl.sync.down.b32	%r97|%p52, %r96, 8, 31, -1;
	selp.b32 	%r98, %r97, 0, %p47;
	add.s32 	%r99, %r98, %r96;
	shfl.sync.down.b32	%r100|%p53, %r99, 4, 31, -1;
	selp.b32 	%r101, %r100, 0, %p46;
	add.s32 	%r102, %r101, %r99;
	shfl.sync.down.b32	%r103|%p54, %r102, 2, 31, -1;
	selp.b32 	%r104, %r103, 0, %p45;
	add.s32 	%r105, %r104, %r102;
	shfl.sync.down.b32	%r106|%p55, %r105, 1, 31, -1;
	selp.b32 	%r107, %r106, 0, %p50;
	add.s32 	%r29, %r107, %r105;
	@%p49 bra 	$L__BB0_21;
	cvt.u64.u32 	%rd11, %r29;
	atom.global.add.u64 	%rd12, [%rd1], %rd11;
$L__BB0_21:
	add.s32 	%r108, %r146, %r7;
	add.s32 	%r146, %r108, %r7;
	bar.sync 	0;
	add.s32 	%r140, %r140, %r13;
	add.s32 	%r139, %r139, 2;
	setp.ne.s32 	%p56, %r139, 0;
	@%p56 bra 	$L__BB0_3;
$L__BB0_22:
	and.b32  	%r109, %r11, 1;
	setp.eq.b32 	%p57, %r109, 1;
	not.pred 	%p58, %p57;
	@%p58 bra 	$L__BB0_33;
	setp.ge.u32 	%p59, %r146, %r40;
	mov.b32 	%r147, 0;
	@%p59 bra 	$L__BB0_25;
	cvt.u64.u32 	%rd13, %r146;
	add.s64 	%rd14, %rd2, %rd13;
	ld.global.u8 	%r147, [%rd14];
$L__BB0_25:
	setp.eq.s32 	%p60, %r5, 0;
	shfl.sync.down.b32	%r111|%p61, %r147, 16, 31, -1;
	setp.lt.u32 	%p62, %r5, 16;
	selp.b32 	%r112, %r111, 0, %p62;
	add.s32 	%r113, %r112, %r147;
	shfl.sync.down.b32	%r114|%p63, %r113, 8, 31, -1;
	setp.lt.u32 	%p64, %r5, 8;
	selp.b32 	%r115, %r114, 0, %p64;
	add.s32 	%r116, %r115, %r113;
	shfl.sync.down.b32	%r117|%p65, %r116, 4, 31, -1;
	setp.lt.u32 	%p66, %r5, 4;
	selp.b32 	%r118, %r117, 0, %p66;
	add.s32 	%r119, %r118, %r116;
	shfl.sync.down.b32	%r120|%p67, %r119, 2, 31, -1;
	setp.lt.u32 	%p68, %r5, 2;
	selp.b32 	%r121, %r120, 0, %p68;
	add.s32 	%r122, %r121, %r119;
	shfl.sync.down.b32	%r123|%p69, %r122, 1, 31, -1;
	selp.b32 	%r124, %r123, 0, %p60;
	add.s32 	%r148, %r124, %r122;
	not.pred 	%p70, %p1;
	@%p70 bra 	$L__BB0_27;
	st.shared.u32 	[%r9], %r148;
$L__BB0_27:
	setp.gt.u32 	%p71, %r3, 31;
	bar.sync 	0;
	@%p71 bra 	$L__BB0_32;
	setp.eq.s32 	%p72, %r5, 0;
	@%p72 bra 	$L__BB0_30;
	ld.shared.u32 	%r148, [%r10];
$L__BB0_30:
	setp.lt.u32 	%p73, %r5, 2;
	setp.lt.u32 	%p74, %r5, 4;
	setp.lt.u32 	%p75, %r5, 8;
	setp.lt.u32 	%p76, %r5, 16;
	setp.ne.s32 	%p77, %r5, 0;
	setp.eq.s32 	%p78, %r5, 0;
	shfl.sync.down.b32	%r125|%p79, %r148, 16, 31, -1;
	selp.b32 	%r126, %r125, 0, %p76;
	add.s32 	%r127, %r126, %r148;
	shfl.sync.down.b32	%r128|%p80, %r127, 8, 31, -1;
	selp.b32 	%r129, %r128, 0, %p75;
	add.s32 	%r130, %r129, %r127;
	shfl.sync.down.b32	%r131|%p81, %r130, 4, 31, -1;
	selp.b32 	%r132, %r131, 0, %p74;
	add.s32 	%r133, %r132, %r130;
	shfl.sync.down.b32	%r134|%p82, %r133, 2, 31, -1;
	selp.b32 	%r135, %r134, 0, %p73;
	add.s32 	%r136, %r135, %r133;
	shfl.sync.down.b32	%r137|%p83, %r136, 1, 31, -1;
	selp.b32 	%r138, %r137, 0, %p78;
	add.s32 	%r39, %r138, %r136;
	@%p77 bra 	$L__BB0_32;
	cvt.u64.u32 	%rd15, %r39;
	atom.global.add.u64 	%rd16, [%rd1], %rd15;
$L__BB0_32:
	bar.sync 	0;
$L__BB0_33:
	ret;

}


// ===== COMPILED SASS (sm_100) =====

	.target	sm_100

	.elftype	@"ET_EXEC"


//--------------------- .note.nv.tkinfo           --------------------------
	.section	.note.nv.tkinfo,"",@"SHT_NOTE"
	.sectionflags	@"SHF_NOTE_NV_TKINFO"
	.tkinfo
        /*0018*/ 	.word	0x00000002
        /*0030*/ 	.string	""
        /*0030*/ 	.string	"ptxas"
        /*0030*/ 	.string	"Cuda compilation tools, release 13.0, V13.0.88"
        /*0030*/ 	.string	"Build cuda_13.0.r13.0/compiler.36424714_0"
        /*0030*/ 	.string	"-arch sm_100 -m 64 "



//--------------------- .note.nv.cuinfo           --------------------------
	.section	.note.nv.cuinfo,"",@"SHT_NOTE"
	.sectionflags	@"SHF_NOTE_NV_CUINFO"
        /*0018*/ 	.short	0x0002
        /*001a*/ 	.short	0x0064
        /*001c*/ 	.short	0x0082
	.zero		2


//--------------------- .nv.info                  --------------------------
	.section	.nv.info,"",@"SHT_CUDA_INFO"
	.align	4


	//----- nvinfo : EIATTR_REGCOUNT
	.align		4
        /*0000*/ 	.byte	0x04, 0x2f
        /*0002*/ 	.short	(.L_1 - .L_0)
	.align		4
.L_0:
        /*0004*/ 	.word	index@(_Z23vector_reduction_kernelPhjPy)
        /*0008*/ 	.word	0x00000018


	//----- nvinfo : EIATTR_FRAME_SIZE
	.align		4
.L_1:
        /*000c*/ 	.byte	0x04, 0x11
        /*000e*/ 	.short	(.L_3 - .L_2)
	.align		4
.L_2:
        /*0010*/ 	.word	index@(_Z23vector_reduction_kernelPhjPy)
        /*0014*/ 	.word	0x00000000


	//----- nvinfo : EIATTR_MIN_STACK_SIZE
	.align		4
.L_3:
        /*0018*/ 	.byte	0x04, 0x12
        /*001a*/ 	.short	(.L_5 - .L_4)
	.align		4
.L_4:
        /*001c*/ 	.word	index@(_Z23vector_reduction_kernelPhjPy)
        /*0020*/ 	.word	0x00000000
.L_5:


//--------------------- .nv.compat                --------------------------
	.section	.nv.compat,"",@"SHT_CUDA_COMPAT_INFO"
	.align	4
        /*0000*/ 	.byte	0x02, 0x09, 0x00, 0x00, 0x02, 0x02, 0x01, 0x00, 0x02, 0x05, 0x05, 0x00, 0x03, 0x07, 0x01, 0x01
        /*0010*/ 	.byte	0x02, 0x03, 0x00, 0x00, 0x02, 0x06, 0x01, 0x00, 0x04, 0x0b, 0x08, 0x00, 0x09, 0x00, 0x00, 0x00
        /*0020*/ 	.byte	0x00, 0x00, 0x00, 0x00


//--------------------- .nv.info._Z23vector_reduction_kernelPhjPy --------------------------
	.section	.nv.info._Z23vector_reduction_kernelPhjPy,"",@"SHT_CUDA_INFO"
	.sectionflags	@""
	.align	4


	//----- nvinfo : EIATTR_CUDA_API_VERSION
	.align		4
        /*0000*/ 	.byte	0x04, 0x37
        /*0002*/ 	.short	(.L_7 - .L_6)
.L_6:
        /*0004*/ 	.word	0x00000082


	//----- nvinfo : EIATTR_KPARAM_INFO
	.align		4
.L_7:
        /*0008*/ 	.byte	0x04, 0x17
        /*000a*/ 	.short	(.L_9 - .L_8)
.L_8:
        /*000c*/ 	.word	0x00000000
        /*0010*/ 	.short	0x0002
        /*0012*/ 	.short	0x0010
        /*0014*/ 	.byte	0x00, 0xf5, 0x21, 0x00


	//----- nvinfo : EIATTR_KPARAM_INFO
	.align		4
.L_9:
        /*0018*/ 	.byte	0x04, 0x17
        /*001a*/ 	.short	(.L_11 - .L_10)
.L_10:
        /*001c*/ 	.word	0x00000000
        /*0020*/ 	.short	0x0001
        /*0022*/ 	.short	0x0008
        /*0024*/ 	.byte	0x00, 0xf0, 0x11, 0x00


	//----- nvinfo : EIATTR_KPARAM_INFO
	.align		4
.L_11:
        /*0028*/ 	.byte	0x04, 0x17
        /*002a*/ 	.short	(.L_13 - .L_12)
.L_12:
        /*002c*/ 	.word	0x00000000
        /*0030*/ 	.short	0x0000
        /*0032*/ 	.short	0x0000
        /*0034*/ 	.byte	0x00, 0xf5, 0x21, 0x00


	//----- nvinfo : EIATTR_SPARSE_MMA_MASK
	.align		4
.L_13:
        /*0038*/ 	.byte	0x03, 0x50
        /*003a*/ 	.short	0x0000


	//----- nvinfo : EIATTR_MAXREG_COUNT
	.align		4
        /*003c*/ 	.byte	0x03, 0x1b
        /*003e*/ 	.short	0x00ff


	//----- nvinfo : EIATTR_NUM_BARRIERS
	.align		4
        /*0040*/ 	.byte	0x02, 0x4c
        /*0042*/ 	.byte	0x01
	.zero		1


	//----- nvinfo : EIATTR_MERCURY_ISA_VERSION
	.align		4
        /*0044*/ 	.byte	0x03, 0x5f
        /*0046*/ 	.short	0x0101


	//----- nvinfo : EIATTR_COOP_GROUP_MASK_REGIDS
	.align		4
        /*0048*/ 	.byte	0x04, 0x29
        /*004a*/ 	.short	(.L_15 - .L_14)


	//   ....[0]....
.L_14:
        /*004c*/ 	.word	0xffffffff


	//   ....[1]....
        /*0050*/ 	.word	0xffffffff


	//   ....[2]....
        /*0054*/ 	.word	0xffffffff


	//   ....[3]....
        /*0058*/ 	.word	0xffffffff


	//   ....[4]....
        /*005c*/ 	.word	0xffffffff


	//   ....[5]....
        /*0060*/ 	.word	0xffffffff


	//   ....[6]....
        /*0064*/ 	.word	0xffffffff


	//   ....[7]....
        /*0068*/ 	.word	0xffffffff


	//   ....[8]....
        /*006c*/ 	.word	0xffffffff


	//   ....[9]....
        /*0070*/ 	.word	0xffffffff


	//   ....[10]....
        /*0074*/ 	.word	0xffffffff


	//   ....[11]....
        /*0078*/ 	.word	0xffffffff


	//   ....[12]....
        /*007c*/ 	.word	0xffffffff


	//   ....[13]....
        /*0080*/ 	.word	0xffffffff


	//   ....[14]....
        /*0084*/ 	.word	0xffffffff


	//   ....[15]....
        /*0088*/ 	.word	0xffffffff


	//   ....[16]....
        /*008c*/ 	.word	0xffffffff


	//   ....[17]....
        /*0090*/ 	.word	0xffffffff


	//   ....[18]....
        /*0094*/ 	.word	0xffffffff


	//   ....[19]....
        /*0098*/ 	.word	0xffffffff


	//   ....[20]....
        /*009c*/ 	.word	0xffffffff


	//   ....[21]....
        /*00a0*/ 	.word	0xffffffff


	//   ....[22]....
        /*00a4*/ 	.word	0xffffffff


	//   ....[23]....
        /*00a8*/ 	.word	0xffffffff


	//   ....[24]....
        /*00ac*/ 	.word	0xffffffff


	//   ....[25]....
        /*00b0*/ 	.word	0xffffffff


	//   ....[26]....
        /*00b4*/ 	.word	0xffffffff


	//   ....[27]....
        /*00b8*/ 	.word	0xffffffff


	//   ....[28]....
        /*00bc*/ 	.word	0xffffffff


	//   ....[29]....
        /*00c0*/ 	.word	0xffffffff


	//   ....[30]....
        /*00c4*/ 	.word	0x0500000a


	//   ....[31]....
        /*00c8*/ 	.word	0x0500000a


	//   ....[32]....
        /*00cc*/ 	.word	0x0500000a


	//   ....[33]....
        /*00d0*/ 	.word	0x0500000a


	//   ....[34]....
        /*00d4*/ 	.word	0x0500000a


	//   ....[35]....
        /*00d8*/ 	.word	0x0500000a


	//   ....[36]....
        /*00dc*/ 	.word	0x0500000a


	//   ....[37]....
        /*00e0*/ 	.word	0x0500000a


	//   ....[38]....
        /*00e4*/ 	.word	0x0500000a


	//   ....[39]....
        /*00e8*/ 	.word	0x0500000a


	//   ....[40]....
        /*00ec*/ 	.word	0x0500000a


	//   ....[41]....
        /*00f0*/ 	.word	0x0500000a


	//   ....[42]....
        /*00f4*/ 	.word	0x0500000a


	//   ....[43]....
        /*00f8*/ 	.word	0x0500000a


	//   ....[44]....
        /*00fc*/ 	.word	0x0500000a


	//----- nvinfo : EIATTR_COOP_GROUP_INSTR_OFFSETS
	.align		4
.L_15:
        /*0100*/ 	.byte	0x04, 0x28
        /*0102*/ 	.short	(.L_17 - .L_16)


	//   ....[0]....
.L_16:
        /*0104*/ 	.word	0x00000410


	//   ....[1]....
        /*0108*/ 	.word	0x00000440


	//   ....[2]....
        /*010c*/ 	.word	0x00000470


	//   ....[3]....
        /*0110*/ 	.word	0x000004a0


	//   ....[4]....
        /*0114*/ 	.word	0x000004d0


	//   ....[5]....
        /*0118*/ 	.word	0x00000590


	//   ....[6]....
        /*011c*/ 	.word	0x000005c0


	//   ....[7]....
        /*0120*/ 	.word	0x000005f0


	//   ....[8]....
        /*0124*/ 	.word	0x00000620


	//   ....[9]....
        /*0128*/ 	.word	0x00000650


	//   ....[10]....
        /*012c*/ 	.word	0x00000770


	//   ....[11]....
        /*0130*/ 	.word	0x000007b0


	//   ....[12]....
        /*0134*/ 	.word	0x000007e0


	//   ....[13]....
        /*0138*/ 	.word	0x00000810


	//   ....[14]....
        /*013c*/ 	.word	0x00000840


	//   ....[15]....
        /*0140*/ 	.word	0x000008f0


	//   ....[16]....
        /*0144*/ 	.word	0x00000920


	//   ....[17]....
        /*0148*/ 	.word	0x00000950


	//   ....[18]....
        /*014c*/ 	.word	0x00000980


	//   ....[19]....
        /*0150*/ 	.word	0x000009b0


	//   ....[20]....
        /*0154*/ 	.word	0x00000b80


	//   ....[21]....
        /*0158*/ 	.word	0x00000bb0


	//   ....[22]....
        /*015c*/ 	.word	0x00000be0


	//   ....[23]....
        /*0160*/ 	.word	0x00000c10


	//   ....[24]....
        /*0164*/ 	.word	0x00000c40


	//   ....[25]....
        /*0168*/ 	.word	0x00000ce0


	//   ....[26]....
        /*016c*/ 	.word	0x00000d10


	//   ....[27]....
        /*0170*/ 	.word	0x00000d40


	//   ....[28]....
        /*0174*/ 	.word	0x00000d70


	//   ....[29]....
        /*0178*/ 	.word	0x00000da0


	//   ....[30]....
        /*017c*/ 	.word	0x00000e90


	//   ....[31]....
        /*0180*/ 	.word	0x00000f10


	//   ....[32]....
        /*0184*/ 	.word	0x00000f90


	//   ....[33]....
        /*0188*/ 	.word	0x00001010


	//   ....[34]....
        /*018c*/ 	.word	0x00001090


	//   ....[35]....
        /*0190*/ 	.word	0x00001120


	//   ....[36]....
        /*0194*/ 	.word	0x000011a0


	//   ....[37]....
        /*0198*/ 	.word	0x00001220


	//   ....[38]....
        /*019c*/ 	.word	0x000012a0


	//   ....[39]....
        /*01a0*/ 	.word	0x00001320


	//   ....[40]....
        /*01a4*/ 	.word	0x000013b0


	//   ....[41]....
        /*01a8*/ 	.word	0x00001430


	//   ....[42]....
        /*01ac*/ 	.word	0x000014b0


	//   ....[43]....
        /*01b0*/ 	.word	0x00001530


	//   ....[44]....
        /*01b4*/ 	.word	0x000015b0


	//----- nvinfo : EIATTR_VRC_CTA_INIT_COUNT
	.align		4
.L_17:
        /*01b8*/ 	.byte	0x02, 0x4a
	.zero		1
	.zero		1


	//----- nvinfo : EIATTR_EXIT_INSTR_OFFSETS
	.align		4
        /*01bc*/ 	.byte	0x04, 0x1c
        /*01be*/ 	.short	(.L_19 - .L_18)


	//   ....[0]....
.L_18:
        /*01c0*/ 	.word	0x00000080


	//   ....[1]....
        /*01c4*/ 	.word	0x00000ab0


	//   ....[2]....
        /*01c8*/ 	.word	0x00000e30


	//----- nvinfo : EIATTR_CRS_STACK_SIZE
	.align		4
.L_19:
        /*01cc*/ 	.byte	0x04, 0x1e
        /*01ce*/ 	.short	(.L_21 - .L_20)
.L_20:
        /*01d0*/ 	.word	0x00000000


	//----- nvinfo : EIATTR_CBANK_PARAM_SIZE
	.align		4
.L_21:
        /*01d4*/ 	.byte	0x03, 0x19
        /*01d6*/ 	.short	0x0018


	//----- nvinfo : EIATTR_PARAM_CBANK
	.align		4
        /*01d8*/ 	.byte	0x04, 0x0a
        /*01da*/ 	.short	(.L_23 - .L_22)
	.align		4
.L_22:
        /*01dc*/ 	.word	index@(.nv.constant0._Z23vector_reduction_kernelPhjPy)
        /*01e0*/ 	.short	0x0380
        /*01e2*/ 	.short	0x0018


	//----- nvinfo : EIATTR_SW_WAR
	.align		4
.L_23:
        /*01e4*/ 	.byte	0x04, 0x36
        /*01e6*/ 	.short	(.L_25 - .L_24)
.L_24:
        /*01e8*/ 	.word	0x00000008
.L_25:


//--------------------- .nv.callgraph             --------------------------
	.section	.nv.callgraph,"",@"SHT_CUDA_CALLGRAPH"
	.align	4
	.sectionentsize	8
	.align		4
        /*0000*/ 	.word	0x00000000
	.align		4
        /*0004*/ 	.word	0xffffffff
	.align		4
        /*0008*/ 	.word	0x00000000
	.align		4
        /*000c*/ 	.word	0xfffffffe
	.align		4
        /*0010*/ 	.word	0x00000000
	.align		4
        /*0014*/ 	.word	0xfffffffd
	.align		4
        /*0018*/ 	.word	0x00000000
	.align		4
        /*001c*/ 	.word	0xfffffffc


//--------------------- .text._Z23vector_reduction_kernelPhjPy --------------------------
	.section	.text._Z23vector_reduction_kernelPhjPy,"ax",@progbits
	.align	128
        .global         _Z23vector_reduction_kernelPhjPy
        .type           _Z23vector_reduction_kernelPhjPy,@function
        .size           _Z23vector_reduction_kernelPhjPy,(.L_x_29 - _Z23vector_reduction_kernelPhjPy)
        .other          _Z23vector_reduction_kernelPhjPy,@"STO_CUDA_ENTRY STV_DEFAULT"
_Z23vector_reduction_kernelPhjPy:
.text._Z23vector_reduction_kernelPhjPy:
[----:B------:R-:W-:Y:S01]  /*0000*/  LDC R1, c[0x0][0x37c] ;  /* 0x0000df00ff017b82 */ /* 0x000fe20000000800 */
[----:B------:R-:W0:Y:S07]  /*0010*/  LDCU UR7, c[0x0][0x360] ;  /* 0x00006c00ff0777ac */ /* 0x000e2e0008000800 */
[----:B------:R-:W0:Y:S01]  /*0020*/  LDC R8, c[0x0][0x370] ;  /* 0x0000dc00ff087b82 */ /* 0x000e220000000800 */
[----:B------:R-:W1:Y:S01]  /*0030*/  LDCU UR6, c[0x0][0x388] ;  /* 0x00007100ff0677ac */ /* 0x000e620008000800 */
[----:B0-----:R-:W-:-:S04]  /*0040*/  IMAD R0, R8, UR7, RZ ;  /* 0x0000000708007c24 */ /* 0x001fc8000f8e02ff */
[----:B-1----:R-:W-:-:S04]  /*0050*/  VIADD R2, R0, UR6 ;  /* 0x0000000600027c36 */ /* 0x002fc80008000000 */
[----:B------:R-:W-:-:S05]  /*0060*/  VIADD R5, R2, 0xffffffff ;  /* 0xffffffff02057836 */ /* 0x000fca0000000000 */
[----:B------:R-:W-:-:S13]  /*0070*/  ISETP.GT.U32.AND P0, PT, R0, R5, PT ;  /* 0x000000050000720c */ /* 0x000fda0003f04070 */
[----:B------:R-:W-:Y:S05]  /*0080*/  @P0 EXIT ;  /* 0x000000000000094d */ /* 0x000fea0003800000 */
[----:B------:R-:W0:Y:S01]  /*0090*/  I2F.U32.RP R4, R0 ;  /* 0x0000000000047306 */ /* 0x000e220000209000 */
[----:B------:R-:W-:Y:S01]  /*00a0*/  IMAD.MOV R7, RZ, RZ, -R0 ;  /* 0x000000ffff077224 */ /* 0x000fe200078e0a00 */
[----:B------:R-:W-:Y:S01]  /*00b0*/  ISETP.NE.U32.AND P2, PT, R0, RZ, PT ;  /* 0x000000ff0000720c */ /* 0x000fe20003f45070 */
[----:B------:R-:W-:Y:S01]  /*00c0*/  IMAD.MOV.U32 R2, RZ, RZ, RZ ;  /* 0x000000ffff027224 */ /* 0x000fe200078e00ff */
[----:B------:R-:W1:Y:S01]  /*00d0*/  S2UR UR5, SR_CgaCtaId ;  /* 0x00000000000579c3 */ /* 0x000e620000008800 */
[----:B------:R-:W-:Y:S01]  /*00e0*/  UMOV UR4, 0x400 ;  /* 0x0000040000047882 */ /* 0x000fe20000000000 */
[----:B------:R-:W2:Y:S02]  /*00f0*/  LDCU.64 UR8, c[0x0][0x358] ;  /* 0x00006b00ff0877ac */ /* 0x000ea40008000a00 */
[----:B0-----:R-:W0:Y:S01]  /*0100*/  MUFU.RCP R4, R4 ;  /* 0x0000000400047308 */ /* 0x001e220000001000 */
[----:B-1----:R-:W-:Y:S01]  /*0110*/  ULEA UR4, UR5, UR4, 0x18 ;  /* 0x0000000405047291 */ /* 0x002fe2000f8ec0ff */
[----:B0-----:R-:W-:-:S06]  /*0120*/  VIADD R3, R4, 0xffffffe ;  /* 0x0ffffffe04037836 */ /* 0x001fcc0000000000 */
[----:B------:R-:W0:Y:S02]  /*0130*/  F2I.FTZ.U32.TRUNC.NTZ R3, R3 ;  /* 0x0000000300037305 */ /* 0x000e24000021f000 */
[----:B0-----:R-:W-:-:S04]  /*0140*/  IMAD R7, R7, R3, RZ ;  /* 0x0000000307077224 */ /* 0x001fc800078e02ff */
[----:B------:R-:W-:Y:S02]  /*0150*/  IMAD.HI.U32 R2, R3, R7, R2 ;  /* 0x0000000703027227 */ /* 0x000fe400078e0002 */
[----:B------:R-:W0:Y:S04]  /*0160*/  S2R R7, SR_CTAID.X ;  /* 0x0000000000077919 */ /* 0x000e280000002500 */
[----:B------:R-:W-:-:S04]  /*0170*/  IMAD.HI.U32 R6, R2, R5, RZ ;  /* 0x0000000502067227 */ /* 0x000fc800078e00ff */
[----:B------:R-:W-:-:S04]  /*0180*/  IMAD.MOV R2, RZ, RZ, -R6 ;  /* 0x000000ffff027224 */ /* 0x000fc800078e0a06 */
[----:B------:R-:W-:Y:S02]  /*0190*/  IMAD R5, R0, R2, R5 ;  /* 0x0000000200057224 */ /* 0x000fe400078e0205 */
[----:B------:R-:W1:Y:S03]  /*01a0*/  S2R R2, SR_TID.X ;  /* 0x0000000000027919 */ /* 0x000e660000002100 */
[----:B------:R-:W-:-:S13]  /*01b0*/  ISETP.GE.U32.AND P0, PT, R5, R0, PT ;  /* 0x000000000500720c */ /* 0x000fda0003f06070 */
[----:B------:R-:W-:Y:S01]  /*01c0*/  @P0 IADD3 R5, PT, PT, -R0, R5, RZ ;  /* 0x0000000500050210 */ /* 0x000fe20007ffe1ff */
[----:B------:R-:W-:-:S03]  /*01d0*/  @P0 VIADD R6, R6, 0x1 ;  /* 0x0000000106060836 */ /* 0x000fc60000000000 */
[----:B------:R-:W-:Y:S02]  /*01e0*/  ISETP.GE.U32.AND P1, PT, R5, R0, PT ;  /* 0x000000000500720c */ /* 0x000fe40003f26070 */
[----:B-1----:R-:W-:-:S11]  /*01f0*/  ISETP.GT.U32.AND P6, PT, R2, 0x1f, PT ;  /* 0x0000001f0200780c */ /* 0x002fd60003fc4070 */
[----:B------:R-:W-:Y:S01]  /*0200*/  @P1 VIADD R6, R6, 0x1 ;  /* 0x0000000106061836 */ /* 0x000fe20000000000 */
[----:B------:R-:W-:Y:S01]  /*0210*/  @!P2 LOP3.LUT R6, RZ, R0, RZ, 0x33, !PT ;  /* 0x00000000ff06a212 */ /* 0x000fe200078e33ff */
[--C-:B0-----:R-:W-:Y:S01]  /*0220*/  IMAD R5, R7, UR7, R2.reuse ;  /* 0x0000000707057c24 */ /* 0x101fe2000f8e0202 */
[----:B------:R-:W-:Y:S02]  /*0230*/  LOP3.LUT R12, R2, 0x1f, RZ, 0xc0, !PT ;  /* 0x0000001f020c7812 */ /* 0x000fe400078ec0ff */
[----:B------:R-:W-:Y:S02]  /*0240*/  ISETP.GE.U32.AND P0, PT, R6, 0x2, PT ;  /* 0x000000020600780c */ /* 0x000fe40003f06070 */
[----:B------:R-:W-:Y:S02]  /*0250*/  SHF.R.U32.HI R3, RZ, 0x3, R2 ;  /* 0x00000003ff037819 */ /* 0x000fe40000011602 */
[----:B------:R-:W-:Y:S02]  /*0260*/  ISETP.EQ.AND P1, PT, R12, RZ, P6 ;  /* 0x000000ff0c00720c */ /* 0x000fe40003722270 */
[----:B------:R-:W-:-:S02]  /*0270*/  LOP3.LUT R3, R3, 0x7c, RZ, 0xc0, !PT ;  /* 0x0000007c03037812 */ /* 0x000fc400078ec0ff */
[----:B------:R-:W-:Y:S02]  /*0280*/  P2R R13, PR, RZ, 0x2 ;  /* 0x00000002ff0d7803 */ /* 0x000fe40000000000 */
[----:B------:R-:W-:Y:S02]  /*0290*/  LEA R14, R12, UR4, 0x2 ;  /* 0x000000040c0e7c11 */ /* 0x000fe4000f8e10ff */
[----:B------:R-:W-:Y:S01]  /*02a0*/  VIMNMX.U32 R4, PT, PT, R6, 0x1, !PT ;  /* 0x0000000106047848 */ /* 0x000fe20007fe0000 */
[----:B--2---:R-:W-:Y:S06]  /*02b0*/  @!P0 BRA `(.L_x_0) ;  /* 0x0000000400f48947 */ /* 0x004fec0003800000 */
[----:B------:R-:W-:Y:S01]  /*02c0*/  LOP3.LUT R6, R4, 0xfffffffe, RZ, 0xc0, !PT ;  /* 0xfffffffe04067812 */ /* 0x000fe200078ec0ff */
[----:B------:R-:W-:Y:S01]  /*02d0*/  IMAD.IADD R7, R7, 0x1, R8 ;  /* 0x0000000107077824 */ /* 0x000fe200078e0208 */
[----:B------:R-:W0:Y:S03]  /*02e0*/  LDCU UR6, c[0x0][0x388] ;  /* 0x00007100ff0677ac */ /* 0x000e260008000800 */
[----:B------:R-:W-:Y:S01]  /*02f0*/  IMAD R7, R7, UR7, R2 ;  /* 0x0000000707077c24 */ /* 0x000fe2000f8e0202 */
[----:B------:R-:W1:Y:S01]  /*0300*/  LDCU.64 UR10, c[0x0][0x380] ;  /* 0x00007000ff0a77ac */ /* 0x000e620008000a00 */
[----:B------:R-:W-:-:S07]  /*0310*/  IMAD.MOV R6, RZ, RZ, -R6 ;  /* 0x000000ffff067224 */ /* 0x000fce00078e0a06 */
.L_x_7:
[----:B0-----:R-:W-:Y:S01]  /*0320*/  ISETP.GE.U32.AND P0, PT, R5, UR6, PT ;  /* 0x0000000605007c0c */ /* 0x001fe2000bf06070 */
[----:B---3--:R-:W-:Y:S01]  /*0330*/  IMAD.MOV.U32 R10, RZ, RZ, RZ ;  /* 0x000000ffff0a7224 */ /* 0x008fe200078e00ff */
[----:B------:R-:W-:-:S11]  /*0340*/  ISETP.NE.AND P6, PT, R13, RZ, PT ;  /* 0x000000ff0d00720c */ /* 0x000fd60003fc5270 */
[----:B------:R-:W0:Y:S02]  /*0350*/  @!P0 LDC.64 R8, c[0x0][0x380] ;  /* 0x0000e000ff088b82 */ /* 0x000e240000000a00 */
[----:B0-----:R-:W-:-:S05]  /*0360*/  @!P0 IADD3 R8, P1, PT, R5, R8, RZ ;  /* 0x0000000805088210 */ /* 0x001fca0007f3e0ff */
[----:B------:R-:W-:-:S05]  /*0370*/  @!P0 IMAD.X R9, RZ, RZ, R9, P1 ;  /* 0x000000ffff098224 */ /* 0x000fca00008e0609 */
[----:B--2---:R-:W2:Y:S01]  /*0380*/  @!P0 LDG.E.U8 R10, desc[UR8][R8.64] ;  /* 0x00000008080a8981 */ /* 0x004ea2000c1e1100 */
[----:B------:R-:W-:Y:S01]  /*0390*/  ISETP.GE.U32.AND P5, PT, R12, 0x10, PT ;  /* 0x000000100c00780c */ /* 0x000fe20003fa6070 */
[----:B------:R-:W-:Y:S01]  /*03a0*/  VIADD R6, R6, 0x2 ;  /* 0x0000000206067836 */ /* 0x000fe20000000000 */
[C---:B------:R-:W-:Y:S02]  /*03b0*/  ISETP.GE.U32.AND P4, PT, R12.reuse, 0x8, PT ;  /* 0x000000080c00780c */ /* 0x040fe40003f86070 */
[C---:B------:R-:W-:Y:S02]  /*03c0*/  ISETP.GE.U32.AND P3, PT, R12.reuse, 0x4, PT ;  /* 0x000000040c00780c */ /* 0x040fe40003f66070 */
[C---:B------:R-:W-:Y:S02]  /*03d0*/  ISETP.GE.U32.AND P2, PT, R12.reuse, 0x2, PT ;  /* 0x000000020c00780c */ /* 0x040fe40003f46070 */
[----:B------:R-:W-:Y:S02]  /*03e0*/  ISETP.NE.AND P1, PT, R12, RZ, PT ;  /* 0x000000ff0c00720c */ /* 0x000fe40003f25270 */
[----:B------:R-:W-:-:S04]  /*03f0*/  ISETP.NE.AND P0, PT, R6, RZ, PT ;  /* 0x000000ff0600720c */ /* 0x000fc80003f05270 */
[----:B------:R-:W-:Y:S01]  /*0400*/  P2R R17, PR, RZ, 0x1 ;  /* 0x00000001ff117803 */ /* 0x000fe20000000000 */
[----:B--2---:R-:W0:Y:S02]  /*0410*/  SHFL.DOWN PT, R11, R10, 0x10, 0x1f ;  /* 0x0a001f000a0b7f89 */ /* 0x004e2400000e0000 */
[----:B0-----:R-:W-:-:S04]  /*0420*/  SEL R11, R11, RZ, !P5 ;  /* 0x000000ff0b0b7207 */ /* 0x001fc80006800000 */
[----:B------:R-:W-:-:S05]  /*0430*/  IADD3 R11, PT, PT, R11, R10, RZ ;  /* 0x0000000a0b0b7210 */ /* 0x000fca0007ffe0ff */
[----:B------:R-:W0:Y:S02]  /*0440*/  SHFL.DOWN PT, R15, R11, 0x8, 0x1f ;  /* 0x09001f000b0f7f89 */ /* 0x000e2400000e0000 */
[----:B0-----:R-:W-:-:S05]  /*0450*/  SEL R16, R15, RZ, !P4 ;  /* 0x000000ff0f107207 */ /* 0x001fca0006000000 */
[----:B------:R-:W-:-:S05]  /*0460*/  IMAD.IADD R16, R11, 0x1, R16 ;  /* 0x000000010b107824 */ /* 0x000fca00078e0210 */
        /* <DEDUP_REMOVED lines=9> */
[----:B------:R0:W-:Y:S01]  /*0500*/  @P6 STS [R3+UR4], R16 ;  /* 0x0000001003006988 */ /* 0x0001e20008000804 */
[----:B------:R-:W-:Y:S01]  /*0510*/  BAR.SYNC.DEFER_BLOCKING 0x0 ;  /* 0x0000000000007b1d */ /* 0x000fe20000010000 */
[----:B------:R-:W-:-:S13]  /*0520*/  ISETP.GT.U32.AND P6, PT, R2, 0x1f, PT ;  /* 0x0000001f0200780c */ /* 0x000fda0003fc4070 */
[----:B01----:R-:W-:Y:S05]  /*0530*/  @P6 BRA `(.L_x_1) ;  /* 0x0000000000646947 */ /* 0x003fea0003800000 */
[----:B------:R0:W2:Y:S01]  /*0540*/  @P1 LDS R16, [R14] ;  /* 0x000000000e101984 */ /* 0x0000a20000000800 */
[----:B------:R-:W-:Y:S01]  /*0550*/  UMOV UR5, 0xffffffff ;  /* 0xffffffff00057882 */ /* 0x000fe20000000000 */
[----:B------:R-:W-:-:S04]  /*0560*/  ISETP.NE.AND P0, PT, R12, RZ, PT ;  /* 0x000000ff0c00720c */ /* 0x000fc80003f05270 */
[----:B------:R-:W-:Y:S01]  /*0570*/  P2R R8, PR, RZ, 0x1 ;  /* 0x00000001ff087803 */ /* 0x000fe20000000000 */
[----:B------:R-:W-:Y:S08]  /*0580*/  BRA.DIV UR5, `(.L_x_2) ;  /* 0x0000000a052c7947 */ /* 0x000ff0000b800000 */
[----:B--2---:R-:W2:Y:S02]  /*0590*/  SHFL.DOWN PT, R11, R16, 0x10, 0x1f ;  /* 0x0a001f00100b7f89 */ /* 0x004ea400000e0000 */
[----:B--2---:R-:W-:-:S05]  /*05a0*/  SEL R11, R11, RZ, !P5 ;  /* 0x000000ff0b0b7207 */ /* 0x004fca0006800000 */
[----:B------:R-:W-:-:S05]  /*05b0*/  IMAD.IADD R11, R11, 0x1, R16 ;  /* 0x000000010b0b7824 */ /* 0x000fca00078e0210 */
[----:B------:R-:W2:Y:S02]  /*05c0*/  SHFL.DOWN PT, R15, R11, 0x8, 0x1f ;  /* 0x09001f000b0f7f89 */ /* 0x000ea400000e0000 */
[----:B--2---:R-:W-:-:S04]  /*05d0*/  SEL R8, R15, RZ, !P4 ;  /* 0x000000ff0f087207 */ /* 0x004fc80006000000 */
[----:B------:R-:W-:-:S05]  /*05e0*/  IADD3 R15, PT, PT, R11, R8, RZ ;  /* 0x000000080b0f7210 */ /* 0x000fca0007ffe0ff */
[----:B------:R-:W2:Y:S02]  /*05f0*/  SHFL.DOWN PT, R18, R15, 0x4, 0x1f ;  /* 0x08801f000f127f89 */ /* 0x000ea400000e0000 */
[----:B--2---:R-:W-:-:S05]  /*0600*/  SEL R18, R18, RZ, !P3 ;  /* 0x000000ff12127207 */ /* 0x004fca0005800000 */
[----:B------:R-:W-:-:S05]  /*0610*/  IMAD.IADD R18, R15, 0x1, R18 ;  /* 0x000000010f127824 */ /* 0x000fca00078e0212 */
[----:B------:R-:W2:Y:S02]  /*0620*/  SHFL.DOWN PT, R19, R18, 0x2, 0x1f ;  /* 0x08401f0012137f89 */ /* 0x000ea400000e0000 */
[----:B--2---:R-:W-:-:S05]  /*0630*/  SEL R19, R19, RZ, !P2 ;  /* 0x000000ff13137207 */ /* 0x004fca0005000000 */
[----:B------:R-:W-:-:S05]  /*0640*/  IMAD.IADD R19, R18, 0x1, R19 ;  /* 0x0000000112137824 */ /* 0x000fca00078e0213 */
[----:B------:R2:W3:Y:S02]  /*0650*/  SHFL.DOWN PT, R16, R19, 0x1, 0x1f ;  /* 0x08201f0013107f89 */ /* 0x0004e400000e0000 */
.L_x_15:
[----:B------:R-:W-:Y:S02]  /*0660*/  ISETP.NE.AND P0, PT, R12, RZ, PT ;  /* 0x000000ff0c00720c */ /* 0x000fe40003f05270 */
[----:B---3--:R-:W-:-:S05]  /*0670*/  SEL R16, R16, RZ, !P1 ;  /* 0x000000ff10107207 */ /* 0x008fca0004800000 */
[----:B------:R-:W-:-:S06]  /*0680*/  IMAD.IADD R8, R19, 0x1, R16 ;  /* 0x0000000113087824 */ /* 0x000fcc00078e0210 */
[----:B------:R-:W-:Y:S05]  /*0690*/  @P0 BRA `(.L_x_1) ;  /* 0x00000000000c0947 */ /* 0x000fea0003800000 */
[----:B------:R-:W3:Y:S01]  /*06a0*/  LDC.64 R10, c[0x0][0x390] ;  /* 0x0000e400ff0a7b82 */ /* 0x000ee20000000a00 */
[----:B------:R-:W-:-:S05]  /*06b0*/  IMAD.MOV.U32 R9, RZ, RZ, RZ ;  /* 0x000000ffff097224 */ /* 0x000fca00078e00ff */
[----:B---3--:R3:W-:Y:S02]  /*06c0*/  REDG.E.ADD.64.STRONG.GPU desc[UR8][R10.64], R8 ;  /* 0x000000080a00798e */ /* 0x0087e4000c12e508 */
.L_x_1:
[----:B------:R-:W-:Y:S01]  /*06d0*/  ISETP.GE.U32.AND P0, PT, R7, UR6, PT ;  /* 0x0000000607007c0c */ /* 0x000fe2000bf06070 */
[----:B------:R-:W-:Y:S05]  /*06e0*/  WARPSYNC.ALL ;  /* 0x0000000000007948 */ /* 0x000fea0003800000 */
[----:B------:R-:W-:Y:S01]  /*06f0*/  BAR.SYNC.DEFER_BLOCKING 0x0 ;  /* 0x0000000000007b1d */ /* 0x000fe20000010000 */
[----:B---3--:R-:W-:-:S05]  /*0700*/  IMAD.MOV.U32 R8, RZ, RZ, RZ ;  /* 0x000000ffff087224 */ /* 0x008fca00078e00ff */
[----:B------:R-:W-:Y:S04]  /*0710*/  BSSY.RECONVERGENT B0, `(.L_x_3) ;  /* 0x0000005000007945 */ /* 0x000fe80003800200 */
[----:B------:R-:W-:Y:S05]  /*0720*/  @P0 BRA `(.L_x_4) ;  /* 0x00000000000c0947 */ /* 0x000fea0003800000 */
[----:B-1----:R-:W-:-:S05]  /*0730*/  IADD3 R8, P0, PT, R7, UR10, RZ ;  /* 0x0000000a07087c10 */ /* 0x002fca000ff1e0ff */
[----:B------:R-:W-:-:S05]  /*0740*/  IMAD.X R9, RZ, RZ, UR11, P0 ;  /* 0x0000000bff097e24 */ /* 0x000fca00080e06ff */
[----:B------:R3:W5:Y:S03]  /*0750*/  LDG.E.U8 R8, desc[UR8][R8.64] ;  /* 0x0000000808087981 */ /* 0x000766000c1e1100 */
.L_x_4:
[----:B-1----:R-:W-:Y:S05]  /*0760*/  BSYNC.RECONVERGENT B0 ;  /* 0x0000000000007941 */ /* 0x002fea0003800200 */
.L_x_3:
[----:B---3-5:R-:W1:Y:S01]  /*0770*/  SHFL.DOWN PT, R9, R8, 0x10, 0x1f ;  /* 0x0a001f0008097f89 */ /* 0x028e6200000e0000 */
[----:B------:R-:W-:Y:S02]  /*0780*/  ISETP.NE.AND P0, PT, R13, RZ, PT ;  /* 0x000000ff0d00720c */ /* 0x000fe40003f05270 */
[----:B-1----:R-:W-:-:S04]  /*0790*/  SEL R9, R9, RZ, !P5 ;  /* 0x000000ff09097207 */ /* 0x002fc80006800000 */
[----:B------:R-:W-:-:S05]  /*07a0*/  IADD3 R9, PT, PT, R9, R8, RZ ;  /* 0x0000000809097210 */ /* 0x000fca0007ffe0ff */
[----:B------:R-:W1:Y:S02]  /*07b0*/  SHFL.DOWN PT, R10, R9, 0x8, 0x1f ;  /* 0x09001f00090a7f89 */ /* 0x000e6400000e0000 */
[----:B-1----:R-:W-:-:S05]  /*07c0*/  SEL R10, R10, RZ, !P4 ;  /* 0x000000ff0a0a7207 */ /* 0x002fca0006000000 */
[----:B------:R-:W-:-:S05]  /*07d0*/  IMAD.IADD R10, R9, 0x1, R10 ;  /* 0x00000001090a7824 */ /* 0x000fca00078e020a */
        /* <DEDUP_REMOVED lines=9> */
[----:B------:R1:W-:Y:S01]  /*0870*/  @P0 STS [R3+UR4], R18 ;  /* 0x0000001203000988 */ /* 0x0003e20008000804 */
[----:B------:R-:W-:Y:S06]  /*0880*/  BAR.SYNC.DEFER_BLOCKING 0x0 ;  /* 0x0000000000007b1d */ /* 0x000fec0000010000 */
[----:B------:R-:W-:Y:S05]  /*0890*/  @P6 BRA `(.L_x_5) ;  /* 0x0000000000646947 */ /* 0x000fea0003800000 */
[----:B-1----:R1:W3:Y:S01]  /*08a0*/  @P1 LDS R18, [R14] ;  /* 0x000000000e121984 */ /* 0x0022e20000000800 */
[----:B------:R-:W-:Y:S01]  /*08b0*/  UMOV UR5, 0xffffffff ;  /* 0xffffffff00057882 */ /* 0x000fe20000000000 */
[----:B------:R-:W-:-:S04]  /*08c0*/  ISETP.NE.AND P0, PT, R12, RZ, PT ;  /* 0x000000ff0c00720c */ /* 0x000fc80003f05270 */
[----:B------:R-:W-:Y:S01]  /*08d0*/  P2R R8, PR, RZ, 0x1 ;  /* 0x00000001ff087803 */ /* 0x000fe20000000000 */
[----:B------:R-:W-:Y:S08]  /*08e0*/  BRA.DIV UR5, `(.L_x_6) ;  /* 0x0000000605f87947 */ /* 0x000ff0000b800000 */
[----:B---3--:R-:W3:Y:S02]  /*08f0*/  SHFL.DOWN PT, R11, R18, 0x10, 0x1f ;  /* 0x0a001f00120b7f89 */ /* 0x008ee400000e0000 */
[----:B---3--:R-:W-:-:S05]  /*0900*/  SEL R11, R11, RZ, !P5 ;  /* 0x000000ff0b0b7207 */ /* 0x008fca0006800000 */
[----:B------:R-:W-:-:S05]  /*0910*/  IMAD.IADD R11, R11, 0x1, R18 ;  /* 0x000000010b0b7824 */ /* 0x000fca00078e0212 */
[----:B------:R-:W3:Y:S02]  /*0920*/  SHFL.DOWN PT, R15, R11, 0x8, 0x1f ;  /* 0x09001f000b0f7f89 */ /* 0x000ee400000e0000 */
[----:B---3--:R-:W-:-:S05]  /*0930*/  SEL R8, R15, RZ, !P4 ;  /* 0x000000ff0f087207 */ /* 0x008fca0006000000 */
[----:B------:R-:W-:-:S05]  /*0940*/  IMAD.IADD R15, R11, 0x1, R8 ;  /* 0x000000010b0f7824 */ /* 0x000fca00078e0208 */
[----:B------:R-:W3:Y:S02]  /*0950*/  SHFL.DOWN PT, R16, R15, 0x4, 0x1f ;  /* 0x08801f000f107f89 */ /* 0x000ee400000e0000 */
[----:B---3--:R-:W-:-:S04]  /*0960*/  SEL R16, R16, RZ, !P3 ;  /* 0x000000ff10107207 */ /* 0x008fc80005800000 */
[----:B------:R-:W-:-:S05]  /*0970*/  IADD3 R16, PT, PT, R15, R16, RZ ;  /* 0x000000100f107210 */ /* 0x000fca0007ffe0ff */
[----:B--2---:R-:W2:Y:S02]  /*0980*/  SHFL.DOWN PT, R19, R16, 0x2, 0x1f ;  /* 0x08401f0010137f89 */ /* 0x004ea400000e0000 */
[----:B--2---:R-:W-:-:S05]  /*0990*/  SEL R19, R19, RZ, !P2 ;  /* 0x000000ff13137207 */ /* 0x004fca0005000000 */
[----:B------:R-:W-:-:S05]  /*09a0*/  IMAD.IADD R19, R16, 0x1, R19 ;  /* 0x0000000110137824 */ /* 0x000fca00078e0213 */
[----:B------:R2:W3:Y:S02]  /*09b0*/  SHFL.DOWN PT, R18, R19, 0x1, 0x1f ;  /* 0x08201f0013127f89 */ /* 0x0004e400000e0000 */
.L_x_21:
[----:B------:R-:W-:Y:S02]  /*09c0*/  ISETP.NE.AND P0, PT, R12, RZ, PT ;  /* 0x000000ff0c00720c */ /* 0x000fe40003f05270 */
[----:B---3--:R-:W-:-:S05]  /*09d0*/  SEL R18, R18, RZ, !P1 ;  /* 0x000000ff12127207 */ /* 0x008fca0004800000 */
[----:B------:R-:W-:-:S06]  /*09e0*/  IMAD.IADD R8, R19, 0x1, R18 ;  /* 0x0000000113087824 */ /* 0x000fcc00078e0212 */
[----:B------:R-:W-:Y:S05]  /*09f0*/  @P0 BRA `(.L_x_5) ;  /* 0x00000000000c0947 */ /* 0x000fea0003800000 */
[----:B------:R-:W3:Y:S01]  /*0a00*/  LDC.64 R10, c[0x0][0x390] ;  /* 0x0000e400ff0a7b82 */ /* 0x000ee20000000a00 */
[----:B------:R-:W-:-:S05]  /*0a10*/  IMAD.MOV.U32 R9, RZ, RZ, RZ ;  /* 0x000000ffff097224 */ /* 0x000fca00078e00ff */
[----:B---3--:R3:W-:Y:S02]  /*0a20*/  REDG.E.ADD.64.STRONG.GPU desc[UR8][R10.64], R8 ;  /* 0x000000080a00798e */ /* 0x0087e4000c12e508 */
.L_x_5:
[----:B------:R-:W-:Y:S01]  /*0a30*/  ISETP.NE.AND P0, PT, R17, RZ, PT ;  /* 0x000000ff1100720c */ /* 0x000fe20003f05270 */
[----:B------:R-:W-:Y:S05]  /*0a40*/  WARPSYNC.ALL ;  /* 0x0000000000007948 */ /* 0x000fea0003800000 */
[----:B------:R-:W-:Y:S01]  /*0a50*/  BAR.SYNC.DEFER_BLOCKING 0x0 ;  /* 0x0000000000007b1d */ /* 0x000fe20000010000 */
[C---:B------:R-:W-:Y:S01]  /*0a60*/  IADD3 R5, PT, PT, R0.reuse, R5, R0 ;  /* 0x0000000500057210 */ /* 0x040fe20007ffe000 */
[----:B------:R-:W-:-:S05]  /*0a70*/  IMAD R7, R0, 0x2, R7 ;  /* 0x0000000200077824 */ /* 0x000fca00078e0207 */
[----:B------:R-:W-:Y:S05]  /*0a80*/  @P0 BRA `(.L_x_7) ;  /* 0xfffffff800240947 */ /* 0x000fea000383ffff */
.L_x_0:
[----:B------:R-:W-:-:S04]  /*0a90*/  LOP3.LUT R4, R4, 0x1, RZ, 0xc0, !PT ;  /* 0x0000000104047812 */ /* 0x000fc800078ec0ff */
[----:B------:R-:W-:-:S13]  /*0aa0*/  ISETP.NE.U32.AND P0, PT, R4, 0x1, PT ;  /* 0x000000010400780c */ /* 0x000fda0003f05070 */
[----:B------:R-:W-:Y:S05]  /*0ab0*/  @P0 EXIT ;  /* 0x000000000000094d */ /* 0x000fea0003800000 */
[----:B------:R-:W-:Y:S01]  /*0ac0*/  ISETP.GE.U32.AND P0, PT, R5, UR6, PT ;  /* 0x0000000605007c0c */ /* 0x000fe2000bf06070 */
[----:B------:R-:W-:-:S12]  /*0ad0*/  IMAD.MOV.U32 R0, RZ, RZ, RZ ;  /* 0x000000ffff007224 */ /* 0x000fd800078e00ff */
[----:B------:R-:W4:Y:S02]  /*0ae0*/  @!P0 LDC.64 R6, c[0x0][0x380] ;  /* 0x0000e000ff068b82 */ /* 0x000f240000000a00 */
[----:B----4-:R-:W-:-:S05]  /*0af0*/  @!P0 IADD3 R4, P1, PT, R5, R6, RZ ;  /* 0x0000000605048210 */ /* 0x010fca0007f3e0ff */
[----:B------:R-:W-:-:S05]  /*0b00*/  @!P0 IMAD.X R5, RZ, RZ, R7, P1 ;  /* 0x000000ffff058224 */ /* 0x000fca00008e0607 */
[----:B------:R-:W4:Y:S01]  /*0b10*/  @!P0 LDG.E.U8 R0, desc[UR8][R4.64] ;  /* 0x0000000804008981 */ /* 0x000f22000c1e1100 */
[C---:B------:R-:W-:Y:S02]  /*0b20*/  ISETP.GE.U32.AND P5, PT, R12.reuse, 0x10, PT ;  /* 0x000000100c00780c */ /* 0x040fe40003fa6070 */
[C---:B------:R-:W-:Y:S02]  /*0b30*/  ISETP.GE.U32.AND P1, PT, R12.reuse, 0x8, PT ;  /* 0x000000080c00780c */ /* 0x040fe40003f26070 */
[C---:B------:R-:W-:Y:S02]  /*0b40*/  ISETP.GE.U32.AND P2, PT, R12.reuse, 0x4, PT ;  /* 0x000000040c00780c */ /* 0x040fe40003f46070 */
[C---:B------:R-:W-:Y:S02]  /*0b50*/  ISETP.GE.U32.AND P3, PT, R12.reuse, 0x2, PT ;  /* 0x000000020c00780c */ /* 0x040fe40003f66070 */
[----:B------:R-:W-:Y:S02]  /*0b60*/  ISETP.NE.AND P4, PT, R12, RZ, PT ;  /* 0x000000ff0c00720c */ /* 0x000fe40003f85270 */
[----:B------:R-:W-:Y:S01]  /*0b70*/  ISETP.NE.AND P0, PT, R13, RZ, PT ;  /* 0x000000ff0d00720c */ /* 0x000fe20003f05270 */
[----:B----4-:R-:W4:Y:S02]  /*0b80*/  SHFL.DOWN PT, R2, R0, 0x10, 0x1f ;  /* 0x0a001f0000027f89 */ /* 0x010f2400000e0000 */
[----:B----4-:R-:W-:-:S04]  /*0b90*/  SEL R7, R2, RZ, !P5 ;  /* 0x000000ff02077207 */ /* 0x010fc80006800000 */
[----:B------:R-:W-:-:S05]  /*0ba0*/  IADD3 R7, PT, PT, R7, R0, RZ ;  /* 0x0000000007077210 */ /* 0x000fca0007ffe0ff */
[----:B------:R-:W4:Y:S02]  /*0bb0*/  SHFL.DOWN PT, R2, R7, 0x8, 0x1f ;  /* 0x09001f0007027f89 */ /* 0x000f2400000e0000 */
[----:B----4-:R-:W-:-:S05]  /*0bc0*/  SEL R2, R2, RZ, !P1 ;  /* 0x000000ff02027207 */ /* 0x010fca0004800000 */
[----:B------:R-:W-:-:S05]  /*0bd0*/  IMAD.IADD R2, R7, 0x1, R2 ;  /* 0x0000000107027824 */ /* 0x000fca00078e0202 */
        /* <DEDUP_REMOVED lines=9> */
[----:B------:R4:W-:Y:S01]  /*0c70*/  @P0 STS [R3+UR4], R2 ;  /* 0x0000000203000988 */ /* 0x0009e20008000804 */
[----:B------:R-:W-:Y:S06]  /*0c80*/  BAR.SYNC.DEFER_BLOCKING 0x0 ;  /* 0x0000000000007b1d */ /* 0x000fec0000010000 */
[----:B------:R-:W-:Y:S05]  /*0c90*/  @P6 BRA `(.L_x_8) ;  /* 0x00000000005c6947 */ /* 0x000fea0003800000 */
[----:B----4-:R4:W0:Y:S01]  /*0ca0*/  @P4 LDS R2, [R14] ;  /* 0x000000000e024984 */ /* 0x0108220000000800 */
[----:B------:R-:W-:Y:S01]  /*0cb0*/  UMOV UR4, 0xffffffff ;  /* 0xffffffff00047882 */ /* 0x000fe20000000000 */
[----:B------:R-:W-:Y:S02]  /*0cc0*/  ISETP.NE.AND P6, PT, R12, RZ, PT ;  /* 0x000000ff0c00720c */ /* 0x000fe40003fc5270 */
[----:B------:R-:W-:Y:S11]  /*0cd0*/  BRA.DIV UR4, `(.L_x_9) ;  /* 0x0000000604a07947 */ /* 0x000ff6000b800000 */
[----:B0-----:R-:W1:Y:S02]  /*0ce0*/  SHFL.DOWN PT, R0, R2, 0x10, 0x1f ;  /* 0x0a001f0002007f89 */ /* 0x001e6400000e0000 */
[----:B-1----:R-:W-:-:S05]  /*0cf0*/  SEL R3, R0, RZ, !P5 ;  /* 0x000000ff00037207 */ /* 0x002fca0006800000 */
[----:B------:R-:W-:-:S05]  /*0d00*/  IMAD.IADD R3, R3, 0x1, R2 ;  /* 0x0000000103037824 */ /* 0x000fca00078e0202 */
[----:B------:R-:W0:Y:S02]  /*0d10*/  SHFL.DOWN PT, R0, R3, 0x8, 0x1f ;  /* 0x09001f0003007f89 */ /* 0x000e2400000e0000 */
[----:B0-----:R-:W-:-:S05]  /*0d20*/  SEL R0, R0, RZ, !P1 ;  /* 0x000000ff00007207 */ /* 0x001fca0004800000 */
[----:B------:R-:W-:-:S05]  /*0d30*/  IMAD.IADD R0, R3, 0x1, R0 ;  /* 0x0000000103007824 */ /* 0x000fca00078e0200 */
[----:B------:R-:W0:Y:S02]  /*0d40*/  SHFL.DOWN PT, R4, R0, 0x4, 0x1f ;  /* 0x08801f0000047f89 */ /* 0x000e2400000e0000 */
[----:B0-----:R-:W-:-:S04]  /*0d50*/  SEL R5, R4, RZ, !P2 ;  /* 0x000000ff04057207 */ /* 0x001fc80005000000 */
[----:B------:R-:W-:-:S05]  /*0d60*/  IADD3 R5, PT, PT, R0, R5, RZ ;  /* 0x0000000500057210 */ /* 0x000fca0007ffe0ff */
[----:B------:R-:W0:Y:S02]  /*0d70*/  SHFL.DOWN PT, R4, R5, 0x2, 0x1f ;  /* 0x08401f0005047f89 */ /* 0x000e2400000e0000 */
[----:B0-----:R-:W-:-:S05]  /*0d80*/  SEL R4, R4, RZ, !P3 ;  /* 0x000000ff04047207 */ /* 0x001fca0005800000 */
[----:B------:R-:W-:-:S05]  /*0d90*/  IMAD.IADD R2, R5, 0x1, R4 ;  /* 0x0000000105027824 */ /* 0x000fca00078e0204 */
[----:B------:R0:W1:Y:S02]  /*0da0*/  SHFL.DOWN PT, R4, R2, 0x1, 0x1f ;  /* 0x08201f0002047f89 */ /* 0x00006400000e0000 */
.L_x_27:
[----:B-1----:R-:W-:-:S05]  /*0db0*/  SEL R3, R4, RZ, !P4 ;  /* 0x000000ff04037207 */ /* 0x002fca0006000000 */
[----:B0-----:R-:W-:Y:S01]  /*0dc0*/  IMAD.IADD R2, R2, 0x1, R3 ;  /* 0x0000000102027824 */ /* 0x001fe200078e0203 */
[----:B------:R-:W-:Y:S06]  /*0dd0*/  @P6 BRA `(.L_x_8) ;  /* 0x00000000000c6947 */ /* 0x000fec0003800000 */
[----:B------:R-:W0:Y:S01]  /*0de0*/  LDC.64 R4, c[0x0][0x390] ;  /* 0x0000e400ff047b82 */ /* 0x000e220000000a00 */
[----:B------:R-:W-:-:S05]  /*0df0*/  IMAD.MOV.U32 R3, RZ, RZ, RZ ;  /* 0x000000ffff037224 */ /* 0x000fca00078e00ff */
[----:B0-----:R0:W-:Y:S02]  /*0e00*/  REDG.E.ADD.64.STRONG.GPU desc[UR8][R4.64], R2 ;  /* 0x000000020400798e */ /* 0x0011e4000c12e508 */
.L_x_8:
[----:B------:R-:W-:Y:S05]  /*0e10*/  WARPSYNC.ALL ;  /* 0x0000000000007948 */ /* 0x000fea0003800000 */
[----:B------:R-:W-:Y:S06]  /*0e20*/  BAR.SYNC.DEFER_BLOCKING 0x0 ;  /* 0x0000000000007b1d */ /* 0x000fec0000010000 */
[----:B------:R-:W-:Y:S05]  /*0e30*/  EXIT ;  /* 0x000000000000794d */ /* 0x000fea0003800000 */
.L_x_2:
[----:B--2---:R-:W-:Y:S01]  /*0e40*/  IMAD.MOV.U32 R21, RZ, RZ, R16 ;  /* 0x000000ffff157224 */ /* 0x004fe200078e0010 */
[----:B------:R-:W-:Y:S01]  /*0e50*/  MOV R10, 0xffffffff ;  /* 0xffffffff000a7802 */ /* 0x000fe20000000f00 */
[----:B------:R-:W-:Y:S02]  /*0e60*/  IMAD.MOV.U32 R8, RZ, RZ, 0x10 ;  /* 0x00000010ff087424 */ /* 0x000fe400078e00ff */
[----:B------:R-:W-:-:S07]  /*0e70*/  IMAD.MOV.U32 R9, RZ, RZ, 0x1f ;  /* 0x0000001fff097424 */ /* 0x000fce00078e00ff */
[----:B01----:R-:W-:Y:S05]  /*0e80*/  WARPSYNC.COLLECTIVE R10, `(.L_x_10) ;  /* 0x000000000a087348 */ /* 0x003fea0003c00000 */
[----:B------:R2:W3:Y:S02]  /*0e90*/  SHFL.DOWN P0, R20, R21, R8, R9 ;  /* 0x0800000815147389 */ /* 0x0004e40000000009 */
[----:B0123--:R-:W-:Y:S05]  /*0ea0*/  ENDCOLLECTIVE ;  /* 0x000000000000791b */ /* 0x00ffea0003800000 */
.L_x_10:
[----:B------:R-:W-:Y:S02]  /*0eb0*/  IMAD.MOV.U32 R8, RZ, RZ, 0x8 ;  /* 0x00000008ff087424 */ /* 0x000fe400078e00ff */
[----:B------:R-:W-:-:S05]  /*0ec0*/  IMAD.MOV.U32 R11, RZ, RZ, R20 ;  /* 0x000000ffff0b7224 */ /* 0x000fca00078e0014 */
[----:B------:R-:W-:-:S05]  /*0ed0*/  SEL R11, R11, RZ, !P5 ;  /* 0x000000ff0b0b7207 */ /* 0x000fca0006800000 */
[----:B------:R-:W-:-:S04]  /*0ee0*/  IMAD.IADD R11, R11, 0x1, R16 ;  /* 0x000000010b0b7824 */ /* 0x000fc800078e0210 */
[----:B------:R-:W-:-:S07]  /*0ef0*/  IMAD.MOV.U32 R21, RZ, RZ, R11 ;  /* 0x000000ffff157224 */ /* 0x000fce00078e000b */
[----:B------:R-:W-:Y:S05]  /*0f00*/  WARPSYNC.COLLECTIVE R10, `(.L_x_11) ;  /* 0x000000000a087348 */ /* 0x000fea0003c00000 */
[----:B------:R0:W1:Y:S02]  /*0f10*/  SHFL.DOWN P0, R20, R21, R8, R9 ;  /* 0x0800000815147389 */ /* 0x0000640000000009 */
[----:B01----:R-:W-:Y:S05]  /*0f20*/  ENDCOLLECTIVE ;  /* 0x000000000000791b */ /* 0x003fea0003800000 */
.L_x_11:
[----:B------:R-:W-:Y:S02]  /*0f30*/  IMAD.MOV.U32 R8, RZ, RZ, 0x4 ;  /* 0x00000004ff087424 */ /* 0x000fe400078e00ff */
[----:B------:R-:W-:-:S05]  /*0f40*/  IMAD.MOV.U32 R15, RZ, RZ, R20 ;  /* 0x000000ffff0f7224 */ /* 0x000fca00078e0014 */
[----:B------:R-:W-:-:S05]  /*0f50*/  SEL R16, R15, RZ, !P4 ;  /* 0x000000ff0f107207 */ /* 0x000fca0006000000 */
[----:B------:R-:W-:-:S05]  /*0f60*/  IMAD.IADD R15, R11, 0x1, R16 ;  /* 0x000000010b0f7824 */ /* 0x000fca00078e0210 */
[----:B------:R-:W-:-:S07]  /*0f70*/  MOV R21, R15 ;  /* 0x0000000f00157202 */ /* 0x000fce0000000f00 */
[----:B------:R-:W-:Y:S05]  /*0f80*/  WARPSYNC.COLLECTIVE R10, `(.L_x_12) ;  /* 0x000000000a087348 */ /* 0x000fea0003c00000 */
[----:B------:R0:W1:Y:S02]  /*0f90*/  SHFL.DOWN P0, R20, R21, R8, R9 ;  /* 0x0800000815147389 */ /* 0x0000640000000009 */
[----:B01----:R-:W-:Y:S05]  /*0fa0*/  ENDCOLLECTIVE ;  /* 0x000000000000791b */ /* 0x003fea0003800000 */
.L_x_12:
        /* <DEDUP_REMOVED lines=8> */
.L_x_13:
[----:B------:R-:W-:Y:S01]  /*1030*/  IMAD.MOV.U32 R8, RZ, RZ, 0x1 ;  /* 0x00000001ff087424 */ /* 0x000fe200078e00ff */
[----:B------:R-:W-:-:S04]  /*1040*/  MOV R19, R20 ;  /* 0x0000001400137202 */ /* 0x000fc80000000f00 */
[----:B------:R-:W-:-:S05]  /*1050*/  SEL R19, R19, RZ, !P2 ;  /* 0x000000ff13137207 */ /* 0x000fca0005000000 */
[----:B------:R-:W-:-:S04]  /*1060*/  IMAD.IADD R19, R18, 0x1, R19 ;  /* 0x0000000112137824 */ /* 0x000fc800078e0213 */
[----:B------:R-:W-:-:S07]  /*1070*/  IMAD.MOV.U32 R21, RZ, RZ, R19 ;  /* 0x000000ffff157224 */ /* 0x000fce00078e0013 */
[----:B------:R-:W-:Y:S05]  /*1080*/  WARPSYNC.COLLECTIVE R10, `(.L_x_14) ;  /* 0x000000000a087348 */ /* 0x000fea0003c00000 */
[----:B------:R0:W1:Y:S02]  /*1090*/  SHFL.DOWN P0, R20, R21, R8, R9 ;  /* 0x0800000815147389 */ /* 0x0000640000000009 */
[----:B01----:R-:W-:Y:S05]  /*10a0*/  ENDCOLLECTIVE ;  /* 0x000000000000791b */ /* 0x003fea0003800000 */
.L_x_14:
[----:B------:R-:W-:Y:S01]  /*10b0*/  IMAD.MOV.U32 R16, RZ, RZ, R20 ;  /* 0x000000ffff107224 */ /* 0x000fe200078e0014 */
[----:B------:R-:W-:Y:S06]  /*10c0*/  BRA `(.L_x_15) ;  /* 0xfffffff400647947 */ /* 0x000fec000383ffff */
.L_x_6:
[----:B------:R-:W-:Y:S02]  /*10d0*/  HFMA2 R8, -RZ, RZ, 0, 9.5367431640625e-07 ;  /* 0x00000010ff087431 */ /* 0x000fe400000001ff */
[----:B---3--:R-:W-:Y:S02]  /*10e0*/  IMAD.MOV.U32 R21, RZ, RZ, R18 ;  /* 0x000000ffff157224 */ /* 0x008fe400078e0012 */
[----:B------:R-:W-:Y:S02]  /*10f0*/  IMAD.MOV.U32 R9, RZ, RZ, 0x1f ;  /* 0x0000001fff097424 */ /* 0x000fe400078e00ff */
[----:B------:R-:W-:-:S07]  /*1100*/  IMAD.MOV.U32 R10, RZ, RZ, -0x1 ;  /* 0xffffffffff0a7424 */ /* 0x000fce00078e00ff */
[----:B012---:R-:W-:Y:S05]  /*1110*/  WARPSYNC.COLLECTIVE R10, `(.L_x_16) ;  /* 0x000000000a087348 */ /* 0x007fea0003c00000 */
[----:B------:R3:W4:Y:S02]  /*1120*/  SHFL.DOWN P0, R20, R21, R8, R9 ;  /* 0x0800000815147389 */ /* 0x0007240000000009 */
[----:B01234-:R-:W-:Y:S05]  /*1130*/  ENDCOLLECTIVE ;  /* 0x000000000000791b */ /* 0x01ffea0003800000 */
.L_x_16:
[----:B------:R-:W-:Y:S01]  /*1140*/  MOV R8, 0x8 ;  /* 0x0000000800087802 */ /* 0x000fe20000000f00 */
[----:B------:R-:W-:-:S05]  /*1150*/  IMAD.MOV.U32 R11, RZ, RZ, R20 ;  /* 0x000000ffff0b7224 */ /* 0x000fca00078e0014 */
[----:B------:R-:W-:-:S05]  /*1160*/  SEL R11, R11, RZ, !P5 ;  /* 0x000000ff0b0b7207 */ /* 0x000fca0006800000 */
[----:B------:R-:W-:-:S04]  /*1170*/  IMAD.IADD R11, R11, 0x1, R18 ;  /* 0x000000010b0b7824 */ /* 0x000fc800078e0212 */
[----:B------:R-:W-:-:S07]  /*1180*/  IMAD.MOV.U32 R21, RZ, RZ, R11 ;  /* 0x000000ffff157224 */ /* 0x000fce00078e000b */
[----:B------:R-:W-:Y:S05]  /*1190*/  WARPSYNC.COLLECTIVE R10, `(.L_x_17) ;  /* 0x000000000a087348 */ /* 0x000fea0003c00000 */
[----:B------:R0:W1:Y:S02]  /*11a0*/  SHFL.DOWN P0, R20, R21, R8, R9 ;  /* 0x0800000815147389 */ /* 0x0000640000000009 */
[----:B01----:R-:W-:Y:S05]  /*11b0*/  ENDCOLLECTIVE ;  /* 0x000000000000791b */ /* 0x003fea0003800000 */
.L_x_17:
        /* <DEDUP_REMOVED lines=8> */
.L_x_18:
[----:B------:R-:W-:Y:S02]  /*1240*/  IMAD.MOV.U32 R8, RZ, RZ, 0x2 ;  /* 0x00000002ff087424 */ /* 0x000fe400078e00ff */
[----:B------:R-:W-:-:S05]  /*1250*/  IMAD.MOV.U32 R16, RZ, RZ, R20 ;  /* 0x000000ffff107224 */ /* 0x000fca00078e0014 */
[----:B------:R-:W-:-:S04]  /*1260*/  SEL R16, R16, RZ, !P3 ;  /* 0x000000ff10107207 */ /* 0x000fc80005800000 */
[----:B------:R-:W-:-:S05]  /*1270*/  IADD3 R16, PT, PT, R15, R16, RZ ;  /* 0x000000100f107210 */ /* 0x000fca0007ffe0ff */
[----:B------:R-:W-:-:S07]  /*1280*/  IMAD.MOV.U32 R21, RZ, RZ, R16 ;  /* 0x000000ffff157224 */ /* 0x000fce00078e0010 */
[----:B------:R-:W-:Y:S05]  /*1290*/  WARPSYNC.COLLECTIVE R10, `(.L_x_19) ;  /* 0x000000000a087348 */ /* 0x000fea0003c00000 */
[----:B------:R0:W1:Y:S02]  /*12a0*/  SHFL.DOWN P0, R20, R21, R8, R9 ;  /* 0x0800000815147389 */ /* 0x0000640000000009 */
[----:B01----:R-:W-:Y:S05]  /*12b0*/  ENDCOLLECTIVE ;  /* 0x000000000000791b */ /* 0x003fea0003800000 */
.L_x_19:
[----:B------:R-:W-:Y:S02]  /*12c0*/  HFMA2 R8, -RZ, RZ, 0, 5.9604644775390625e-08 ;  /* 0x00000001ff087431 */ /* 0x000fe400000001ff */
[----:B------:R-:W-:-:S05]  /*12d0*/  IMAD.MOV.U32 R19, RZ, RZ, R20 ;  /* 0x000000ffff137224 */ /* 0x000fca00078e0014 */
[----:B------:R-:W-:-:S05]  /*12e0*/  SEL R19, R19, RZ, !P2 ;  /* 0x000000ff13137207 */ /* 0x000fca0005000000 */
[----:B------:R-:W-:-:S04]  /*12f0*/  IMAD.IADD R19, R16, 0x1, R19 ;  /* 0x0000000110137824 */ /* 0x000fc800078e0213 */
[----:B------:R-:W-:-:S07]  /*1300*/  IMAD.MOV.U32 R21, RZ, RZ, R19 ;  /* 0x000000ffff157224 */ /* 0x000fce00078e0013 */
[----:B------:R-:W-:Y:S05]  /*1310*/  WARPSYNC.COLLECTIVE R10, `(.L_x_20) ;  /* 0x000000000a087348 */ /* 0x000fea0003c00000 */
[----:B------:R0:W1:Y:S02]  /*1320*/  SHFL.DOWN P0, R20, R21, R8, R9 ;  /* 0x0800000815147389 */ /* 0x0000640000000009 */
[----:B01----:R-:W-:Y:S05]  /*1330*/  ENDCOLLECTIVE ;  /* 0x000000000000791b */ /* 0x003fea0003800000 */
.L_x_20:
[----:B------:R-:W-:Y:S01]  /*1340*/  IMAD.MOV.U32 R18, RZ, RZ, R20 ;  /* 0x000000ffff127224 */ /* 0x000fe200078e0014 */
[----:B------:R-:W-:Y:S06]  /*1350*/  BRA `(.L_x_21) ;  /* 0xfffffff400987947 */ /* 0x000fec000383ffff */
.L_x_9:
[----:B0-----:R-:W-:Y:S02]  /*1360*/  IMAD.MOV.U32 R21, RZ, RZ, R2 ;  /* 0x000000ffff157224 */ /* 0x001fe400078e0002 */
[----:B---3--:R-:W-:Y:S02]  /*1370*/  IMAD.MOV.U32 R8, RZ, RZ, 0x10 ;  /* 0x00000010ff087424 */ /* 0x008fe400078e00ff */
[----:B------:R-:W-:Y:S02]  /*1380*/  IMAD.MOV.U32 R9, RZ, RZ, 0x1f ;  /* 0x0000001fff097424 */ /* 0x000fe400078e00ff */
[----:B------:R-:W-:-:S07]  /*1390*/  IMAD.MOV.U32 R10, RZ, RZ, -0x1 ;  /* 0xffffffffff0a7424 */ /* 0x000fce00078e00ff */
[----:B-12-4-:R-:W-:Y:S05]  /*13a0*/  WARPSYNC.COLLECTIVE R10, `(.L_x_22) ;  /* 0x000000000a087348 */ /* 0x016fea0003c00000 */
[----:B------:R0:W3:Y:S02]  /*13b0*/  SHFL.DOWN P0, R20, R21, R8, R9 ;  /* 0x0800000815147389 */ /* 0x0000e40000000009 */
[----:B01234-:R-:W-:Y:S05]  /*13c0*/  ENDCOLLECTIVE ;  /* 0x000000000000791b */ /* 0x01ffea0003800000 */
.L_x_22:
        /* <DEDUP_REMOVED lines=8> */
.L_x_23:
        /* <DEDUP_REMOVED lines=8> */
.L_x_24:
        /* <DEDUP_REMOVED lines=8> */
.L_x_25:
        /* <DEDUP_REMOVED lines=8> */
.L_x_26:
[----:B------:R-:W-:Y:S01]  /*15d0*/  IMAD.MOV.U32 R4, RZ, RZ, R20 ;  /* 0x000000ffff047224 */ /* 0x000fe200078e0014 */
[----:B------:R-:W-:Y:S06]  /*15e0*/  BRA `(.L_x_27) ;  /* 0xfffffff400f07947 */ /* 0x000fec000383ffff */
.L_x_28:
[----:B------:R-:W-:-:S00]  /*15f0*/  BRA `(.L_x_28) ;  /* 0xfffffffc00fc7947 */ /* 0x000fc0000383ffff */
[----:B------:R-:W-:-:S00]  /*1600*/  NOP ;  /* 0x0000000000007918 */ /* 0x000fc00000000000 */
[----:B------:R-:W-:-:S00]  /*1610*/  NOP ;  /* 0x0000000000007918 */ /* 0x000fc00000000000 */
[----:B------:R-:W-:-:S00]  /*1620*/  NOP ;  /* 0x0000000000007918 */ /* 0x000fc00000000000 */
[----:B------:R-:W-:-:S00]  /*1630*/  NOP ;  /* 0x0000000000007918 */ /* 0x000fc00000000000 */
[----:B------:R-:W-:-:S00]  /*1640*/  NOP ;  /* 0x0000000000007918 */ /* 0x000fc00000000000 */
[----:B------:R-:W-:-:S00]  /*1650*/  NOP ;  /* 0x0000000000007918 */ /* 0x000fc00000000000 */
[----:B------:R-:W-:-:S00]  /*1660*/  NOP ;  /* 0x0000000000007918 */ /* 0x000fc00000000000 */
[----:B------:R-:W-:-:S00]  /*1670*/  NOP ;  /* 0x0000000000007918 */ /* 0x000fc00000000000 */
.L_x_29:


//--------------------- .nv.shared._Z23vector_reduction_kernelPhjPy --------------------------
	.section	.nv.shared._Z23vector_reduction_kernelPhjPy,"aw",@nobits
	.sectionflags	@""
	.align	4
.nv.shared._Z23vector_reduction_kernelPhjPy:
	.zero		1152


//--------------------- .nv.shared.reserved.0     --------------------------
	.section	.nv.shared.reserved.0,"aw",@nobits
	.weak		__nv_reservedSMEM_offset_0_alias
	.size		__nv_reservedSMEM_offset_0_alias, 0, 64
	.other		__nv_reservedSMEM_offset_0_alias,@"STO_CUDA_RESERVED_SHARED STV_DEFAULT"
__nv_reservedSMEM_offset_0_alias:
	.zero		0
	.zero		64


//--------------------- .nv.constant0._Z23vector_reduction_kernelPhjPy --------------------------
	.section	.nv.constant0._Z23vector_reduction_kernelPhjPy,"a",@progbits
	.sectionflags	@""
	.align	4
.nv.constant0._Z23vector_reduction_kernelPhjPy:
	.zero		920


//--------------------- SYMBOLS --------------------------

	.type		.nv.reservedSmem.offset0,@object
	.size		.nv.reservedSmem.offset0,0x4
	.type		.nv.reservedSmem.cap,@object
	.size		.nv.reservedSmem.cap,0x4
